//
// Generated by NVIDIA NVVM Compiler
//
// Compiler Build ID: CL-36424714
// Cuda compilation tools, release 13.0, V13.0.88
// Based on NVVM 20.0.0
//

.version 9.0
.target sm_100
.address_size 64

	// .globl	_Z13kernel_add_sqPfPKfS1_i

.visible .entry _Z13kernel_add_sqPfPKfS1_i(
	.param .u64 .ptr .align 1 _Z13kernel_add_sqPfPKfS1_i_param_0,
	.param .u64 .ptr .align 1 _Z13kernel_add_sqPfPKfS1_i_param_1,
	.param .u64 .ptr .align 1 _Z13kernel_add_sqPfPKfS1_i_param_2,
	.param .u32 _Z13kernel_add_sqPfPKfS1_i_param_3
)
{
	.reg .pred 	%p<2>;
	.reg .b32 	%r<6>;
	.reg .b32 	%f<5>;
	.reg .b64 	%rd<11>;

	ld.param.u64 	%rd1, [_Z13kernel_add_sqPfPKfS1_i_param_0];
	ld.param.u64 	%rd2, [_Z13kernel_add_sqPfPKfS1_i_param_1];
	ld.param.u64 	%rd3, [_Z13kernel_add_sqPfPKfS1_i_param_2];
	ld.param.u32 	%r2, [_Z13kernel_add_sqPfPKfS1_i_param_3];
	mov.u32 	%r3, %tid.x;
	mov.u32 	%r4, %ntid.x;
	mov.u32 	%r5, %ctaid.x;
	mad.lo.s32 	%r1, %r4, %r5, %r3;
	setp.ge.s32 	%p1, %r1, %r2;
	@%p1 bra 	$L__BB0_2;
	cvta.to.global.u64 	%rd4, %rd2;
	cvta.to.global.u64 	%rd5, %rd3;
	cvta.to.global.u64 	%rd6, %rd1;
	mul.wide.s32 	%rd7, %r1, 4;
	add.s64 	%rd8, %rd4, %rd7;
	ld.global.f32 	%f1, [%rd8];
	add.s64 	%rd9, %rd5, %rd7;
	ld.global.f32 	%f2, [%rd9];
	mul.f32 	%f3, %f2, %f2;
	fma.rn.f32 	%f4, %f1, %f1, %f3;
	add.s64 	%rd10, %rd6, %rd7;
	st.global.f32 	[%rd10], %f4;
$L__BB0_2:
	ret;

}


// ===== COMPILED SASS (sm_100) =====

	.target	sm_100

	.elftype	@"ET_EXEC"


//--------------------- .note.nv.tkinfo           --------------------------
	.section	.note.nv.tkinfo,"",@"SHT_NOTE"
	.sectionflags	@"SHF_NOTE_NV_TKINFO"
	.tkinfo
        /*0018*/ 	.word	0x00000002
        /*0030*/ 	.string	""
        /*0030*/ 	.string	"ptxas"
        /*0030*/ 	.string	"Cuda compilation tools, release 13.0, V13.0.88"
        /*0030*/ 	.string	"Build cuda_13.0.r13.0/compiler.36424714_0"
        /*0030*/ 	.string	"-arch sm_100 -m 64 "



//--------------------- .note.nv.cuinfo           --------------------------
	.section	.note.nv.cuinfo,"",@"SHT_NOTE"
	.sectionflags	@"SHF_NOTE_NV_CUINFO"
        /*0018*/ 	.short	0x0002
        /*001a*/ 	.short	0x0064
        /*001c*/ 	.short	0x0082
	.zero		2


//--------------------- .nv.info                  --------------------------
	.section	.nv.info,"",@"SHT_CUDA_INFO"
	.align	4


	//----- nvinfo : EIATTR_REGCOUNT
	.align		4
        /*0000*/ 	.byte	0x04, 0x2f
        /*0002*/ 	.short	(.L_1 - .L_0)
	.align		4
.L_0:
        /*0004*/ 	.word	index@(_Z13kernel_add_sqPfPKfS1_i)
        /*0008*/ 	.word	0x0000000e


	//----- nvinfo : EIATTR_FRAME_SIZE
	.align		4
.L_1:
        /*000c*/ 	.byte	0x04, 0x11
        /*000e*/ 	.short	(.L_3 - .L_2)
	.align		4
.L_2:
        /*0010*/ 	.word	index@(_Z13kernel_add_sqPfPKfS1_i)
        /*0014*/ 	.word	0x00000000


	//----- nvinfo : EIATTR_MIN_STACK_SIZE
	.align		4
.L_3:
        /*0018*/ 	.byte	0x04, 0x12
        /*001a*/ 	.short	(.L_5 - .L_4)
	.align		4
.L_4:
        /*001c*/ 	.word	index@(_Z13kernel_add_sqPfPKfS1_i)
        /*0020*/ 	.word	0x00000000
.L_5:


//--------------------- .nv.compat                --------------------------
	.section	.nv.compat,"",@"SHT_CUDA_COMPAT_INFO"
	.align	4
        /*0000*/ 	.byte	0x02, 0x09, 0x00, 0x00, 0x02, 0x02, 0x01, 0x00, 0x02, 0x05, 0x05, 0x00, 0x03, 0x07, 0x01, 0x01
        /*0010*/ 	.byte	0x02, 0x03, 0x00, 0x00, 0x02, 0x06, 0x01, 0x00, 0x04, 0x0b, 0x08, 0x00, 0x09, 0x00, 0x00, 0x00
        /*0020*/ 	.byte	0x00, 0x00, 0x00, 0x00


//--------------------- .nv.info._Z13kernel_add_sqPfPKfS1_i --------------------------
	.section	.nv.info._Z13kernel_add_sqPfPKfS1_i,"",@"SHT_CUDA_INFO"
	.sectionflags	@""
	.align	4


	//----- nvinfo : EIATTR_CUDA_API_VERSION
	.align		4
        /*0000*/ 	.byte	0x04, 0x37
        /*0002*/ 	.short	(.L_7 - .L_6)
.L_6:
        /*0004*/ 	.word	0x00000082


	//----- nvinfo : EIATTR_KPARAM_INFO
	.align		4
.L_7:
        /*0008*/ 	.byte	0x04, 0x17
        /*000a*/ 	.short	(.L_9 - .L_8)
.L_8:
        /*000c*/ 	.word	0x00000000
        /*0010*/ 	.short	0x0003
        /*0012*/ 	.short	0x0018
        /*0014*/ 	.byte	0x00, 0xf0, 0x11, 0x00


	//----- nvinfo : EIATTR_KPARAM_INFO
	.align		4
.L_9:
        /*0018*/ 	.byte	0x04, 0x17
        /*001a*/ 	.short	(.L_11 - .L_10)
.L_10:
        /*001c*/ 	.word	0x00000000
        /*0020*/ 	.short	0x0002
        /*0022*/ 	.short	0x0010
        /*0024*/ 	.byte	0x00, 0xf5, 0x21, 0x00


	//----- nvinfo : EIATTR_KPARAM_INFO
	.align		4
.L_11:
        /*0028*/ 	.byte	0x04, 0x17
        /*002a*/ 	.short	(.L_13 - .L_12)
.L_12:
        /*002c*/ 	.word	0x00000000
        /*0030*/ 	.short	0x0001
        /*0032*/ 	.short	0x0008
        /*0034*/ 	.byte	0x00, 0xf5, 0x21, 0x00


	//----- nvinfo : EIATTR_KPARAM_INFO
	.align		4
.L_13:
        /*0038*/ 	.byte	0x04, 0x17
        /*003a*/ 	.short	(.L_15 - .L_14)
.L_14:
        /*003c*/ 	.word	0x00000000
        /*0040*/ 	.short	0x0000
        /*0042*/ 	.short	0x0000
        /*0044*/ 	.byte	0x00, 0xf5, 0x21, 0x00


	//----- nvinfo : EIATTR_SPARSE_MMA_MASK
	.align		4
.L_15:
        /*0048*/ 	.byte	0x03, 0x50
        /*004a*/ 	.short	0x0000


	//----- nvinfo : EIATTR_MAXREG_COUNT
	.align		4
        /*004c*/ 	.byte	0x03, 0x1b
        /*004e*/ 	.short	0x00ff


	//----- nvinfo : EIATTR_MERCURY_ISA_VERSION
	.align		4
        /*0050*/ 	.byte	0x03, 0x5f
        /*0052*/ 	.short	0x0101


	//----- nvinfo : EIATTR_VRC_CTA_INIT_COUNT
	.align		4
        /*0054*/ 	.byte	0x02, 0x4a
	.zero		1
	.zero		1


	//----- nvinfo : EIATTR_EXIT_INSTR_OFFSETS
	.align		4
        /*0058*/ 	.byte	0x04, 0x1c
        /*005a*/ 	.short	(.L_17 - .L_16)


	//   ....[0]....
.L_16:
        /*005c*/ 	.word	0x00000070


	//   ....[1]....
        /*0060*/ 	.word	0x00000140


	//----- nvinfo : EIATTR_CBANK_PARAM_SIZE
	.align		4
.L_17:
        /*0064*/ 	.byte	0x03, 0x19
        /*0066*/ 	.short	0x001c


	//----- nvinfo : EIATTR_PARAM_CBANK
	.align		4
        /*0068*/ 	.byte	0x04, 0x0a
        /*006a*/ 	.short	(.L_19 - .L_18)
	.align		4
.L_18:
        /*006c*/ 	.word	index@(.nv.constant0._Z13kernel_add_sqPfPKfS1_i)
        /*0070*/ 	.short	0x0380
        /*0072*/ 	.short	0x001c


	//----- nvinfo : EIATTR_SW_WAR
	.align		4
.L_19:
        /*0074*/ 	.byte	0x04, 0x36
        /*0076*/ 	.short	(.L_21 - .L_20)
.L_20:
        /*0078*/ 	.word	0x00000008
.L_21:


//--------------------- .nv.callgraph             --------------------------
	.section	.nv.callgraph,"",@"SHT_CUDA_CALLGRAPH"
	.align	4
	.sectionentsize	8
	.align		4
        /*0000*/ 	.word	0x00000000
	.align		4
        /*0004*/ 	.word	0xffffffff
	.align		4
        /*0008*/ 	.word	0x00000000
	.align		4
        /*000c*/ 	.word	0xfffffffe
	.align		4
        /*0010*/ 	.word	0x00000000
	.align		4
        /*0014*/ 	.word	0xfffffffd
	.align		4
        /*0018*/ 	.word	0x00000000
	.align		4
        /*001c*/ 	.word	0xfffffffc


//--------------------- .text._Z13kernel_add_sqPfPKfS1_i --------------------------
	.section	.text._Z13kernel_add_sqPfPKfS1_i,"ax",@progbits
	.align	128
        .global         _Z13kernel_add_sqPfPKfS1_i
        .type           _Z13kernel_add_sqPfPKfS1_i,@function
        .size           _Z13kernel_add_sqPfPKfS1_i,(.L_x_1 - _Z13kernel_add_sqPfPKfS1_i)
        .other          _Z13kernel_add_sqPfPKfS1_i,@"STO_CUDA_ENTRY STV_DEFAULT"
_Z13kernel_add_sqPfPKfS1_i:
.text._Z13kernel_add_sqPfPKfS1_i:
[----:B------:R-:W-:Y:S01]  /*0000*/  LDC R1, c[0x0][0x37c] ;  /* 0x0000df00ff017b82 */ /* 0x000fe20000000800 */
[----:B------:R-:W0:Y:S01]  /*0010*/  S2R R9, SR_TID.X ;  /* 0x0000000000097919 */ /* 0x000e220000002100 */
[----:B------:R-:W0:Y:S01]  /*0020*/  LDCU UR4, c[0x0][0x360] ;  /* 0x00006c00ff0477ac */ /* 0x000e220008000800 */
[----:B------:R-:W0:Y:S01]  /*0030*/  S2R R0, SR_CTAID.X ;  /* 0x0000000000007919 */ /* 0x000e220000002500 */
[----:B------:R-:W1:Y:S01]  /*0040*/  LDCU UR5, c[0x0][0x398] ;  /* 0x00007300ff0577ac */ /* 0x000e620008000800 */
[----:B0-----:R-:W-:-:S05]  /*0050*/  IMAD R9, R0, UR4, R9 ;  /* 0x0000000400097c24 */ /* 0x001fca000f8e0209 */
[----:B-1----:R-:W-:-:S13]  /*0060*/  ISETP.GE.AND P0, PT, R9, UR5, PT ;  /* 0x0000000509007c0c */ /* 0x002fda000bf06270 */
[----:B------:R-:W-:Y:S05]  /*0070*/  @P0 EXIT ;  /* 0x000000000000094d */ /* 0x000fea0003800000 */
[----:B------:R-:W0:Y:S01]  /*0080*/  LDC.64 R4, c[0x0][0x390] ;  /* 0x0000e400ff047b82 */ /* 0x000e220000000a00 */
[----:B------:R-:W1:Y:S07]  /*0090*/  LDCU.64 UR4, c[0x0][0x358] ;  /* 0x00006b00ff0477ac */ /* 0x000e6e0008000a00 */
[----:B------:R-:W2:Y:S08]  /*00a0*/  LDC.64 R2, c[0x0][0x388] ;  /* 0x0000e200ff027b82 */ /* 0x000eb00000000a00 */
[----:B------:R-:W3:Y:S01]  /*00b0*/  LDC.64 R6, c[0x0][0x380] ;  /* 0x0000e000ff067b82 */ /* 0x000ee20000000a00 */
[----:B0-----:R-:W-:-:S06]  /*00c0*/  IMAD.WIDE R4, R9, 0x4, R4 ;  /* 0x0000000409047825 */ /* 0x001fcc00078e0204 */
[----:B-1----:R-:W4:Y:S01]  /*00d0*/  LDG.E R4, desc[UR4][R4.64] ;  /* 0x0000000404047981 */ /* 0x002f22000c1e1900 */
[----:B--2---:R-:W-:-:S06]  /*00e0*/  IMAD.WIDE R2, R9, 0x4, R2 ;  /* 0x0000000409027825 */ /* 0x004fcc00078e0202 */
[----:B------:R-:W2:Y:S01]  /*00f0*/  LDG.E R2, desc[UR4][R2.64] ;  /* 0x0000000402027981 */ /* 0x000ea2000c1e1900 */
[----:B---3--:R-:W-:-:S04]  /*0100*/  IMAD.WIDE R6, R9, 0x4, R6 ;  /* 0x0000000409067825 */ /* 0x008fc800078e0206 */
[----:B----4-:R-:W-:-:S04]  /*0110*/  FMUL R11, R4, R4 ;  /* 0x00000004040b7220 */ /* 0x010fc80000400000 */
[----:B--2---:R-:W-:-:S05]  /*0120*/  FFMA R11, R2, R2, R11 ;  /* 0x00000002020b7223 */ /* 0x004fca000000000b */
[----:B------:R-:W-:Y:S01]  /*0130*/  STG.E desc[UR4][R6.64], R11 ;  /* 0x0000000b06007986 */ /* 0x000fe2000c101904 */
[----:B------:R-:W-:Y:S05]  /*0140*/  EXIT ;  /* 0x000000000000794d */ /* 0x000fea0003800000 */
.L_x_0:
[----:B------:R-:W-:-:S00]  /*0150*/  BRA `(.L_x_0) ;  /* 0xfffffffc00fc7947 */ /* 0x000fc0000383ffff */
[----:B------:R-:W-:-:S00]  /*0160*/  NOP ;  /* 0x0000000000007918 */ /* 0x000fc00000000000 */
        /* <DEDUP_REMOVED lines=9> */
.L_x_1:


//--------------------- .nv.shared.reserved.0     --------------------------
	.section	.nv.shared.reserved.0,"aw",@nobits
	.weak		__nv_reservedSMEM_offset_0_alias
	.size		__nv_reservedSMEM_offset_0_alias, 0, 64
	.other		__nv_reservedSMEM_offset_0_alias,@"STO_CUDA_RESERVED_SHARED STV_DEFAULT"
__nv_reservedSMEM_offset_0_alias:
	.zero		0
	.zero		64


//--------------------- .nv.constant0._Z13kernel_add_sqPfPKfS1_i --------------------------
	.section	.nv.constant0._Z13kernel_add_sqPfPKfS1_i,"a",@progbits
	.sectionflags	@""
	.align	4
.nv.constant0._Z13kernel_add_sqPfPKfS1_i:
	.zero		924


//--------------------- SYMBOLS --------------------------

	.type		.nv.reservedSmem.offset0,@object
	.size		.nv.reservedSmem.offset0,0x4
